//
// Generated by NVIDIA NVVM Compiler
//
// Compiler Build ID: CL-36424714
// Cuda compilation tools, release 13.0, V13.0.88
// Based on NVVM 20.0.0
//

.version 9.0
.target sm_100
.address_size 64

	// .globl	process

.visible .entry process(
	.param .u64 .ptr .align 1 process_param_0,
	.param .u64 .ptr .align 1 process_param_1,
	.param .u32 process_param_2,
	.param .u32 process_param_3
)
{
	.reg .pred 	%p<3>;
	.reg .b16 	%rs<2>;
	.reg .b32 	%r<21>;
	.reg .b64 	%rd<8>;

	ld.param.u64 	%rd3, [process_param_0];
	ld.param.u64 	%rd4, [process_param_1];
	ld.param.u32 	%r8, [process_param_2];
	ld.param.u32 	%r9, [process_param_3];
	mov.u32 	%r10, %tid.x;
	mov.u32 	%r11, %ctaid.x;
	mov.u32 	%r1, %ntid.x;
	mad.lo.s32 	%r12, %r11, %r1, %r10;
	mov.u32 	%r13, %tid.y;
	mov.u32 	%r14, %ctaid.y;
	mov.u32 	%r2, %ntid.y;
	mad.lo.s32 	%r15, %r14, %r2, %r13;
	mad.lo.s32 	%r20, %r8, %r15, %r12;
	mul.lo.s32 	%r4, %r9, %r8;
	setp.ge.s32 	%p1, %r20, %r4;
	@%p1 bra 	$L__BB0_3;
	mov.u32 	%r16, %nctaid.x;
	mul.lo.s32 	%r17, %r1, %r16;
	mul.lo.s32 	%r18, %r17, %r2;
	mov.u32 	%r19, %nctaid.y;
	mul.lo.s32 	%r5, %r18, %r19;
	cvta.to.global.u64 	%rd1, %rd3;
	cvta.to.global.u64 	%rd2, %rd4;
$L__BB0_2:
	cvt.s64.s32 	%rd5, %r20;
	add.s64 	%rd6, %rd1, %rd5;
	ld.global.u8 	%rs1, [%rd6];
	add.s64 	%rd7, %rd2, %rd5;
	st.global.u8 	[%rd7], %rs1;
	add.s32 	%r20, %r20, %r5;
	setp.lt.s32 	%p2, %r20, %r4;
	@%p2 bra 	$L__BB0_2;
$L__BB0_3:
	ret;

}


// ===== COMPILED SASS (sm_100) =====

	.target	sm_100

	.elftype	@"ET_EXEC"


//--------------------- .note.nv.tkinfo           --------------------------
	.section	.note.nv.tkinfo,"",@"SHT_NOTE"
	.sectionflags	@"SHF_NOTE_NV_TKINFO"
	.tkinfo
        /*0018*/ 	.word	0x00000002
        /*0030*/ 	.string	""
        /*0030*/ 	.string	"ptxas"
        /*0030*/ 	.string	"Cuda compilation tools, release 13.0, V13.0.88"
        /*0030*/ 	.string	"Build cuda_13.0.r13.0/compiler.36424714_0"
        /*0030*/ 	.string	"-arch sm_100 -m 64 "



//--------------------- .note.nv.cuinfo           --------------------------
	.section	.note.nv.cuinfo,"",@"SHT_NOTE"
	.sectionflags	@"SHF_NOTE_NV_CUINFO"
        /*0018*/ 	.short	0x0002
        /*001a*/ 	.short	0x0064
        /*001c*/ 	.short	0x0082
	.zero		2


//--------------------- .nv.info                  --------------------------
	.section	.nv.info,"",@"SHT_CUDA_INFO"
	.align	4


	//----- nvinfo : EIATTR_REGCOUNT
	.align		4
        /*0000*/ 	.byte	0x04, 0x2f
        /*0002*/ 	.short	(.L_1 - .L_0)
	.align		4
.L_0:
        /*0004*/ 	.word	index@(process)
        /*0008*/ 	.word	0x0000000a


	//----- nvinfo : EIATTR_FRAME_SIZE
	.align		4
.L_1:
        /*000c*/ 	.byte	0x04, 0x11
        /*000e*/ 	.short	(.L_3 - .L_2)
	.align		4
.L_2:
        /*0010*/ 	.word	index@(process)
        /*0014*/ 	.word	0x00000000


	//----- nvinfo : EIATTR_MIN_STACK_SIZE
	.align		4
.L_3:
        /*0018*/ 	.byte	0x04, 0x12
        /*001a*/ 	.short	(.L_5 - .L_4)
	.align		4
.L_4:
        /*001c*/ 	.word	index@(process)
        /*0020*/ 	.word	0x00000000
.L_5:


//--------------------- .nv.compat                --------------------------
	.section	.nv.compat,"",@"SHT_CUDA_COMPAT_INFO"
	.align	4
        /*0000*/ 	.byte	0x02, 0x09, 0x00, 0x00, 0x02, 0x02, 0x01, 0x00, 0x02, 0x05, 0x05, 0x00, 0x03, 0x07, 0x01, 0x01
        /*0010*/ 	.byte	0x02, 0x03, 0x00, 0x00, 0x02, 0x06, 0x01, 0x00, 0x04, 0x0b, 0x08, 0x00, 0x09, 0x00, 0x00, 0x00
        /*0020*/ 	.byte	0x00, 0x00, 0x00, 0x00


//--------------------- .nv.info.process          --------------------------
	.section	.nv.info.process,"",@"SHT_CUDA_INFO"
	.sectionflags	@""
	.align	4


	//----- nvinfo : EIATTR_CUDA_API_VERSION
	.align		4
        /*0000*/ 	.byte	0x04, 0x37
        /*0002*/ 	.short	(.L_7 - .L_6)
.L_6:
        /*0004*/ 	.word	0x00000082


	//----- nvinfo : EIATTR_KPARAM_INFO
	.align		4
.L_7:
        /*0008*/ 	.byte	0x04, 0x17
        /*000a*/ 	.short	(.L_9 - .L_8)
.L_8:
        /*000c*/ 	.word	0x00000000
        /*0010*/ 	.short	0x0003
        /*0012*/ 	.short	0x0014
        /*0014*/ 	.byte	0x00, 0xf0, 0x11, 0x00


	//----- nvinfo : EIATTR_KPARAM_INFO
	.align		4
.L_9:
        /*0018*/ 	.byte	0x04, 0x17
        /*001a*/ 	.short	(.L_11 - .L_10)
.L_10:
        /*001c*/ 	.word	0x00000000
        /*0020*/ 	.short	0x0002
        /*0022*/ 	.short	0x0010
        /*0024*/ 	.byte	0x00, 0xf0, 0x11, 0x00


	//----- nvinfo : EIATTR_KPARAM_INFO
	.align		4
.L_11:
        /*0028*/ 	.byte	0x04, 0x17
        /*002a*/ 	.short	(.L_13 - .L_12)
.L_12:
        /*002c*/ 	.word	0x00000000
        /*0030*/ 	.short	0x0001
        /*0032*/ 	.short	0x0008
        /*0034*/ 	.byte	0x00, 0xf5, 0x21, 0x00


	//----- nvinfo : EIATTR_KPARAM_INFO
	.align		4
.L_13:
        /*0038*/ 	.byte	0x04, 0x17
        /*003a*/ 	.short	(.L_15 - .L_14)
.L_14:
        /*003c*/ 	.word	0x00000000
        /*0040*/ 	.short	0x0000
        /*0042*/ 	.short	0x0000
        /*0044*/ 	.byte	0x00, 0xf5, 0x21, 0x00


	//----- nvinfo : EIATTR_SPARSE_MMA_MASK
	.align		4
.L_15:
        /*0048*/ 	.byte	0x03, 0x50
        /*004a*/ 	.short	0x0000


	//----- nvinfo : EIATTR_MAXREG_COUNT
	.align		4
        /*004c*/ 	.byte	0x03, 0x1b
        /*004e*/ 	.short	0x00ff


	//----- nvinfo : EIATTR_MERCURY_ISA_VERSION
	.align		4
        /*0050*/ 	.byte	0x03, 0x5f
        /*0052*/ 	.short	0x0101


	//----- nvinfo : EIATTR_VRC_CTA_INIT_COUNT
	.align		4
        /*0054*/ 	.byte	0x02, 0x4a
	.zero		1
	.zero		1


	//----- nvinfo : EIATTR_EXIT_INSTR_OFFSETS
	.align		4
        /*0058*/ 	.byte	0x04, 0x1c
        /*005a*/ 	.short	(.L_17 - .L_16)


	//   ....[0]....
.L_16:
        /*005c*/ 	.word	0x000000d0


	//   ....[1]....
        /*0060*/ 	.word	0x000001f0


	//----- nvinfo : EIATTR_CRS_STACK_SIZE
	.align		4
.L_17:
        /*0064*/ 	.byte	0x04, 0x1e
        /*0066*/ 	.short	(.L_19 - .L_18)
.L_18:
        /*0068*/ 	.word	0x00000000


	//----- nvinfo : EIATTR_CBANK_PARAM_SIZE
	.align		4
.L_19:
        /*006c*/ 	.byte	0x03, 0x19
        /*006e*/ 	.short	0x0018


	//----- nvinfo : EIATTR_PARAM_CBANK
	.align		4
        /*0070*/ 	.byte	0x04, 0x0a
        /*0072*/ 	.short	(.L_21 - .L_20)
	.align		4
.L_20:
        /*0074*/ 	.word	index@(.nv.constant0.process)
        /*0078*/ 	.short	0x0380
        /*007a*/ 	.short	0x0018


	//----- nvinfo : EIATTR_SW_WAR
	.align		4
.L_21:
        /*007c*/ 	.byte	0x04, 0x36
        /*007e*/ 	.short	(.L_23 - .L_22)
.L_22:
        /*0080*/ 	.word	0x00000008
.L_23:


//--------------------- .nv.callgraph             --------------------------
	.section	.nv.callgraph,"",@"SHT_CUDA_CALLGRAPH"
	.align	4
	.sectionentsize	8
	.align		4
        /*0000*/ 	.word	0x00000000
	.align		4
        /*0004*/ 	.word	0xffffffff
	.align		4
        /*0008*/ 	.word	0x00000000
	.align		4
        /*000c*/ 	.word	0xfffffffe
	.align		4
        /*0010*/ 	.word	0x00000000
	.align		4
        /*0014*/ 	.word	0xfffffffd
	.align		4
        /*0018*/ 	.word	0x00000000
	.align		4
        /*001c*/ 	.word	0xfffffffc


//--------------------- .text.process             --------------------------
	.section	.text.process,"ax",@progbits
	.align	128
        .global         process
        .type           process,@function
        .size           process,(.L_x_2 - process)
        .other          process,@"STO_CUDA_ENTRY STV_DEFAULT"
process:
.text.process:
[----:B------:R-:W-:Y:S01]  /*0000*/  LDC R1, c[0x0][0x37c] ;  /* 0x0000df00ff017b82 */ /* 0x000fe20000000800 */
[----:B------:R-:W0:Y:S07]  /*0010*/  S2R R0, SR_TID.X ;  /* 0x0000000000007919 */ /* 0x000e2e0000002100 */
[----:B------:R-:W0:Y:S01]  /*0020*/  LDC R5, c[0x0][0x360] ;  /* 0x0000d800ff057b82 */ /* 0x000e220000000800 */
[----:B------:R-:W1:Y:S01]  /*0030*/  LDCU.64 UR6, c[0x0][0x390] ;  /* 0x00007200ff0677ac */ /* 0x000e620008000a00 */
[----:B------:R-:W2:Y:S06]  /*0040*/  S2R R3, SR_TID.Y ;  /* 0x0000000000037919 */ /* 0x000eac0000002200 */
[----:B------:R-:W0:Y:S08]  /*0050*/  S2UR UR4, SR_CTAID.X ;  /* 0x00000000000479c3 */ /* 0x000e300000002500 */
[----:B------:R-:W2:Y:S08]  /*0060*/  S2UR UR5, SR_CTAID.Y ;  /* 0x00000000000579c3 */ /* 0x000eb00000002600 */
[----:B------:R-:W2:Y:S01]  /*0070*/  LDC R4, c[0x0][0x364] ;  /* 0x0000d900ff047b82 */ /* 0x000ea20000000800 */
[----:B0-----:R-:W-:Y:S01]  /*0080*/  IMAD R0, R5, UR4, R0 ;  /* 0x0000000405007c24 */ /* 0x001fe2000f8e0200 */
[----:B-1----:R-:W-:Y:S01]  /*0090*/  UIMAD UR4, UR6, UR7, URZ ;  /* 0x00000007060472a4 */ /* 0x002fe2000f8e02ff */
[----:B--2---:R-:W-:-:S04]  /*00a0*/  IMAD R3, R4, UR5, R3 ;  /* 0x0000000504037c24 */ /* 0x004fc8000f8e0203 */
[----:B------:R-:W-:-:S05]  /*00b0*/  IMAD R0, R3, UR6, R0 ;  /* 0x0000000603007c24 */ /* 0x000fca000f8e0200 */
[----:B------:R-:W-:-:S13]  /*00c0*/  ISETP.GE.AND P0, PT, R0, UR4, PT ;  /* 0x0000000400007c0c */ /* 0x000fda000bf06270 */
[----:B------:R-:W-:Y:S05]  /*00d0*/  @P0 EXIT ;  /* 0x000000000000094d */ /* 0x000fea0003800000 */
[----:B------:R-:W0:Y:S01]  /*00e0*/  LDCU UR5, c[0x0][0x370] ;  /* 0x00006e00ff0577ac */ /* 0x000e220008000800 */
[----:B------:R-:W1:Y:S01]  /*00f0*/  LDCU UR6, c[0x0][0x374] ;  /* 0x00006e80ff0677ac */ /* 0x000e620008000800 */
[----:B------:R-:W2:Y:S01]  /*0100*/  LDCU.64 UR8, c[0x0][0x358] ;  /* 0x00006b00ff0877ac */ /* 0x000ea20008000a00 */
[----:B------:R-:W3:Y:S01]  /*0110*/  LDCU.128 UR12, c[0x0][0x380] ;  /* 0x00007000ff0c77ac */ /* 0x000ee20008000c00 */
[----:B0-----:R-:W-:-:S04]  /*0120*/  IMAD R2, R5, UR5, RZ ;  /* 0x0000000505027c24 */ /* 0x001fc8000f8e02ff */
[----:B------:R-:W-:-:S04]  /*0130*/  IMAD R2, R2, R4, RZ ;  /* 0x0000000402027224 */ /* 0x000fc800078e02ff */
[----:B-123--:R-:W-:-:S07]  /*0140*/  IMAD R7, R2, UR6, RZ ;  /* 0x0000000602077c24 */ /* 0x00efce000f8e02ff */
.L_x_0:
[----:B0-----:R-:W-:Y:S02]  /*0150*/  SHF.R.S32.HI R5, RZ, 0x1f, R0 ;  /* 0x0000001fff057819 */ /* 0x001fe40000011400 */
[----:B------:R-:W-:-:S04]  /*0160*/  IADD3 R2, P0, PT, R0, UR12, RZ ;  /* 0x0000000c00027c10 */ /* 0x000fc8000ff1e0ff */
[----:B------:R-:W-:-:S06]  /*0170*/  IADD3.X R3, PT, PT, R5, UR13, RZ, P0, !PT ;  /* 0x0000000d05037c10 */ /* 0x000fcc00087fe4ff */
[----:B------:R-:W2:Y:S01]  /*0180*/  LDG.E.U8 R3, desc[UR8][R2.64] ;  /* 0x0000000802037981 */ /* 0x000ea2000c1e1100 */
[----:B------:R-:W-:Y:S02]  /*0190*/  IADD3 R4, P0, PT, R0, UR14, RZ ;  /* 0x0000000e00047c10 */ /* 0x000fe4000ff1e0ff */
[----:B------:R-:W-:Y:S02]  /*01a0*/  IADD3 R0, PT, PT, R7, R0, RZ ;  /* 0x0000000007007210 */ /* 0x000fe40007ffe0ff */
[----:B------:R-:W-:Y:S02]  /*01b0*/  IADD3.X R5, PT, PT, R5, UR15, RZ, P0, !PT ;  /* 0x0000000f05057c10 */ /* 0x000fe400087fe4ff */
[----:B------:R-:W-:-:S03]  /*01c0*/  ISETP.GE.AND P0, PT, R0, UR4, PT ;  /* 0x0000000400007c0c */ /* 0x000fc6000bf06270 */
[----:B--2---:R0:W-:Y:S10]  /*01d0*/  STG.E.U8 desc[UR8][R4.64], R3 ;  /* 0x0000000304007986 */ /* 0x0041f4000c101108 */
[----:B------:R-:W-:Y:S05]  /*01e0*/  @!P0 BRA `(.L_x_0) ;  /* 0xfffffffc00d88947 */ /* 0x000fea000383ffff */
[----:B------:R-:W-:Y:S05]  /*01f0*/  EXIT ;  /* 0x000000000000794d */ /* 0x000fea0003800000 */
.L_x_1:
[----:B------:R-:W-:-:S00]  /*0200*/  BRA `(.L_x_1) ;  /* 0xfffffffc00fc7947 */ /* 0x000fc0000383ffff */
[----:B------:R-:W-:-:S00]  /*0210*/  NOP ;  /* 0x0000000000007918 */ /* 0x000fc00000000000 */
        /* <DEDUP_REMOVED lines=14> */
.L_x_2:


//--------------------- .nv.shared.reserved.0     --------------------------
	.section	.nv.shared.reserved.0,"aw",@nobits
	.weak		__nv_reservedSMEM_offset_0_alias
	.size		__nv_reservedSMEM_offset_0_alias, 0, 64
	.other		__nv_reservedSMEM_offset_0_alias,@"STO_CUDA_RESERVED_SHARED STV_DEFAULT"
__nv_reservedSMEM_offset_0_alias:
	.zero		0
	.zero		64


//--------------------- .nv.constant0.process     --------------------------
	.section	.nv.constant0.process,"a",@progbits
	.sectionflags	@""
	.align	4
.nv.constant0.process:
	.zero		920


//--------------------- SYMBOLS --------------------------

	.type		.nv.reservedSmem.offset0,@object
	.size		.nv.reservedSmem.offset0,0x4
